//
// Generated by NVIDIA NVVM Compiler
//
// Compiler Build ID: CL-36424714
// Cuda compilation tools, release 13.0, V13.0.88
// Based on NVVM 20.0.0
//

.version 9.0
.target sm_100
.address_size 64

	// .globl	_Z18lookuptable_kernelP6float2S0_P4int2S0_S0_S0_S0_S0_S0_S0_S0_
// _ZZ18lookuptable_kernelP6float2S0_P4int2S0_S0_S0_S0_S0_S0_S0_S0_E5memxx has been demoted

.visible .entry _Z18lookuptable_kernelP6float2S0_P4int2S0_S0_S0_S0_S0_S0_S0_S0_(
	.param .u64 .ptr .align 1 _Z18lookuptable_kernelP6float2S0_P4int2S0_S0_S0_S0_S0_S0_S0_S0__param_0,
	.param .u64 .ptr .align 1 _Z18lookuptable_kernelP6float2S0_P4int2S0_S0_S0_S0_S0_S0_S0_S0__param_1,
	.param .u64 .ptr .align 1 _Z18lookuptable_kernelP6float2S0_P4int2S0_S0_S0_S0_S0_S0_S0_S0__param_2,
	.param .u64 .ptr .align 1 _Z18lookuptable_kernelP6float2S0_P4int2S0_S0_S0_S0_S0_S0_S0_S0__param_3,
	.param .u64 .ptr .align 1 _Z18lookuptable_kernelP6float2S0_P4int2S0_S0_S0_S0_S0_S0_S0_S0__param_4,
	.param .u64 .ptr .align 1 _Z18lookuptable_kernelP6float2S0_P4int2S0_S0_S0_S0_S0_S0_S0_S0__param_5,
	.param .u64 .ptr .align 1 _Z18lookuptable_kernelP6float2S0_P4int2S0_S0_S0_S0_S0_S0_S0_S0__param_6,
	.param .u64 .ptr .align 1 _Z18lookuptable_kernelP6float2S0_P4int2S0_S0_S0_S0_S0_S0_S0_S0__param_7,
	.param .u64 .ptr .align 1 _Z18lookuptable_kernelP6float2S0_P4int2S0_S0_S0_S0_S0_S0_S0_S0__param_8,
	.param .u64 .ptr .align 1 _Z18lookuptable_kernelP6float2S0_P4int2S0_S0_S0_S0_S0_S0_S0_S0__param_9,
	.param .u64 .ptr .align 1 _Z18lookuptable_kernelP6float2S0_P4int2S0_S0_S0_S0_S0_S0_S0_S0__param_10
)
{
	.reg .pred 	%p<6>;
	.reg .b32 	%r<20>;
	.reg .b32 	%f<37>;
	.reg .b64 	%rd<18>;
	.reg .b64 	%fd<9>;
	// demoted variable
	.shared .align 8 .b8 _ZZ18lookuptable_kernelP6float2S0_P4int2S0_S0_S0_S0_S0_S0_S0_S0_E5memxx[8192];
	ld.param.u64 	%rd4, [_Z18lookuptable_kernelP6float2S0_P4int2S0_S0_S0_S0_S0_S0_S0_S0__param_0];
	ld.param.u64 	%rd5, [_Z18lookuptable_kernelP6float2S0_P4int2S0_S0_S0_S0_S0_S0_S0_S0__param_2];
	ld.param.u64 	%rd6, [_Z18lookuptable_kernelP6float2S0_P4int2S0_S0_S0_S0_S0_S0_S0_S0__param_3];
	mov.u32 	%r11, %ctaid.x;
	mov.u32 	%r12, %ntid.x;
	mov.u32 	%r1, %tid.x;
	mad.lo.s32 	%r2, %r11, %r12, %r1;
	setp.gt.s32 	%p1, %r2, 16639;
	@%p1 bra 	$L__BB0_7;
	mov.u32 	%r3, %tid.y;
	shl.b32 	%r19, %r3, 8;
	min.u32 	%r13, %r19, 746;
	add.s32 	%r5, %r13, 256;
	setp.ge.u32 	%p2, %r19, %r5;
	mov.f32 	%f35, 0f00000000;
	mov.f32 	%f36, %f35;
	@%p2 bra 	$L__BB0_5;
	cvta.to.global.u64 	%rd1, %rd4;
	cvta.to.global.u64 	%rd2, %rd5;
	mul.lo.s32 	%r6, %r2, 1003;
	mov.f32 	%f36, 0f00000000;
	cvt.s64.s32 	%rd7, %r6;
	mov.f32 	%f35, %f36;
$L__BB0_3:
	cvt.u64.u32 	%rd8, %r19;
	add.s64 	%rd9, %rd8, %rd7;
	shl.b64 	%rd10, %rd9, 3;
	add.s64 	%rd3, %rd2, %rd10;
	ld.global.u32 	%r8, [%rd3+8];
	setp.eq.s32 	%p3, %r8, -1;
	@%p3 bra 	$L__BB0_5;
	add.s32 	%r19, %r19, 1;
	ld.global.u32 	%r14, [%rd3+12];
	mul.wide.s32 	%rd11, %r14, 8;
	add.s64 	%rd12, %rd1, %rd11;
	ld.global.v2.f32 	{%f9, %f10}, [%rd12];
	mul.wide.s32 	%rd13, %r8, 8;
	add.s64 	%rd14, %rd1, %rd13;
	ld.global.v2.f32 	{%f11, %f12}, [%rd14];
	mul.f32 	%f13, %f9, %f11;
	cvt.f64.f32 	%fd1, %f13;
	cvt.f64.f32 	%fd2, %f10;
	cvt.f64.f32 	%fd3, %f12;
	fma.rn.f64 	%fd4, %fd2, %fd3, %fd1;
	cvt.rn.f32.f64 	%f14, %fd4;
	cvt.f64.f32 	%fd5, %f9;
	mul.f32 	%f15, %f10, %f11;
	cvt.f64.f32 	%fd6, %f15;
	mul.f64 	%fd7, %fd5, %fd3;
	sub.f64 	%fd8, %fd6, %fd7;
	cvt.rn.f32.f64 	%f16, %fd8;
	add.f32 	%f35, %f35, %f14;
	sub.f32 	%f36, %f36, %f16;
	setp.ne.s32 	%p4, %r19, %r5;
	@%p4 bra 	$L__BB0_3;
$L__BB0_5:
	bar.sync 	0;
	shl.b32 	%r15, %r1, 5;
	mov.u32 	%r16, _ZZ18lookuptable_kernelP6float2S0_P4int2S0_S0_S0_S0_S0_S0_S0_S0_E5memxx;
	add.s32 	%r10, %r16, %r15;
	shl.b32 	%r17, %r3, 3;
	add.s32 	%r18, %r10, %r17;
	st.shared.v2.f32 	[%r18], {%f35, %f36};
	bar.sync 	0;
	setp.ne.s32 	%p5, %r3, 0;
	@%p5 bra 	$L__BB0_7;
	ld.shared.v2.f32 	{%f17, %f18}, [%r10];
	add.f32 	%f19, %f17, 0f00000000;
	add.f32 	%f20, %f18, 0f00000000;
	ld.shared.v2.f32 	{%f21, %f22}, [%r10+8];
	add.f32 	%f23, %f19, %f21;
	add.f32 	%f24, %f20, %f22;
	ld.shared.v2.f32 	{%f25, %f26}, [%r10+16];
	add.f32 	%f27, %f23, %f25;
	add.f32 	%f28, %f24, %f26;
	ld.shared.v2.f32 	{%f29, %f30}, [%r10+24];
	add.f32 	%f31, %f27, %f29;
	add.f32 	%f32, %f28, %f30;
	cvta.to.global.u64 	%rd15, %rd6;
	mul.wide.s32 	%rd16, %r2, 8;
	add.s64 	%rd17, %rd15, %rd16;
	st.global.v2.f32 	[%rd17], {%f31, %f32};
$L__BB0_7:
	ret;

}


// ===== COMPILED SASS (sm_100) =====

	.target	sm_100

	.elftype	@"ET_EXEC"


//--------------------- .note.nv.tkinfo           --------------------------
	.section	.note.nv.tkinfo,"",@"SHT_NOTE"
	.sectionflags	@"SHF_NOTE_NV_TKINFO"
	.tkinfo
        /*0018*/ 	.word	0x00000002
        /*0030*/ 	.string	""
        /*0030*/ 	.string	"ptxas"
        /*0030*/ 	.string	"Cuda compilation tools, release 13.0, V13.0.88"
        /*0030*/ 	.string	"Build cuda_13.0.r13.0/compiler.36424714_0"
        /*0030*/ 	.string	"-arch sm_100 -m 64 "



//--------------------- .note.nv.cuinfo           --------------------------
	.section	.note.nv.cuinfo,"",@"SHT_NOTE"
	.sectionflags	@"SHF_NOTE_NV_CUINFO"
        /*0018*/ 	.short	0x0002
        /*001a*/ 	.short	0x0064
        /*001c*/ 	.short	0x0082
	.zero		2


//--------------------- .nv.info                  --------------------------
	.section	.nv.info,"",@"SHT_CUDA_INFO"
	.align	4


	//----- nvinfo : EIATTR_REGCOUNT
	.align		4
        /*0000*/ 	.byte	0x04, 0x2f
        /*0002*/ 	.short	(.L_1 - .L_0)
	.align		4
.L_0:
        /*0004*/ 	.word	index@(_Z18lookuptable_kernelP6float2S0_P4int2S0_S0_S0_S0_S0_S0_S0_S0_)
        /*0008*/ 	.word	0x0000001c


	//----- nvinfo : EIATTR_FRAME_SIZE
	.align		4
.L_1:
        /*000c*/ 	.byte	0x04, 0x11
        /*000e*/ 	.short	(.L_3 - .L_2)
	.align		4
.L_2:
        /*0010*/ 	.word	index@(_Z18lookuptable_kernelP6float2S0_P4int2S0_S0_S0_S0_S0_S0_S0_S0_)
        /*0014*/ 	.word	0x00000000


	//----- nvinfo : EIATTR_MIN_STACK_SIZE
	.align		4
.L_3:
        /*0018*/ 	.byte	0x04, 0x12
        /*001a*/ 	.short	(.L_5 - .L_4)
	.align		4
.L_4:
        /*001c*/ 	.word	index@(_Z18lookuptable_kernelP6float2S0_P4int2S0_S0_S0_S0_S0_S0_S0_S0_)
        /*0020*/ 	.word	0x00000000
.L_5:


//--------------------- .nv.compat                --------------------------
	.section	.nv.compat,"",@"SHT_CUDA_COMPAT_INFO"
	.align	4
        /*0000*/ 	.byte	0x02, 0x09, 0x00, 0x00, 0x02, 0x02, 0x01, 0x00, 0x02, 0x05, 0x05, 0x00, 0x03, 0x07, 0x01, 0x01
        /*0010*/ 	.byte	0x02, 0x03, 0x00, 0x00, 0x02, 0x06, 0x01, 0x00, 0x04, 0x0b, 0x08, 0x00, 0x01, 0x00, 0x00, 0x00
        /*0020*/ 	.byte	0x00, 0x00, 0x00, 0x00


//--------------------- .nv.info._Z18lookuptable_kernelP6float2S0_P4int2S0_S0_S0_S0_S0_S0_S0_S0_ --------------------------
	.section	.nv.info._Z18lookuptable_kernelP6float2S0_P4int2S0_S0_S0_S0_S0_S0_S0_S0_,"",@"SHT_CUDA_INFO"
	.sectionflags	@""
	.align	4


	//----- nvinfo : EIATTR_CUDA_API_VERSION
	.align		4
        /*0000*/ 	.byte	0x04, 0x37
        /*0002*/ 	.short	(.L_7 - .L_6)
.L_6:
        /*0004*/ 	.word	0x00000082


	//----- nvinfo : EIATTR_KPARAM_INFO
	.align		4
.L_7:
        /*0008*/ 	.byte	0x04, 0x17
        /*000a*/ 	.short	(.L_9 - .L_8)
.L_8:
        /*000c*/ 	.word	0x00000000
        /*0010*/ 	.short	0x000a
        /*0012*/ 	.short	0x0050
        /*0014*/ 	.byte	0x00, 0xf5, 0x21, 0x00


	//----- nvinfo : EIATTR_KPARAM_INFO
	.align		4
.L_9:
        /*0018*/ 	.byte	0x04, 0x17
        /*001a*/ 	.short	(.L_11 - .L_10)
.L_10:
        /*001c*/ 	.word	0x00000000
        /*0020*/ 	.short	0x0009
        /*0022*/ 	.short	0x0048
        /*0024*/ 	.byte	0x00, 0xf5, 0x21, 0x00


	//----- nvinfo : EIATTR_KPARAM_INFO
	.align		4
.L_11:
        /*0028*/ 	.byte	0x04, 0x17
        /*002a*/ 	.short	(.L_13 - .L_12)
.L_12:
        /*002c*/ 	.word	0x00000000
        /*0030*/ 	.short	0x0008
        /*0032*/ 	.short	0x0040
        /*0034*/ 	.byte	0x00, 0xf5, 0x21, 0x00


	//----- nvinfo : EIATTR_KPARAM_INFO
	.align		4
.L_13:
        /*0038*/ 	.byte	0x04, 0x17
        /*003a*/ 	.short	(.L_15 - .L_14)
.L_14:
        /*003c*/ 	.word	0x00000000
        /*0040*/ 	.short	0x0007
        /*0042*/ 	.short	0x0038
        /*0044*/ 	.byte	0x00, 0xf5, 0x21, 0x00


	//----- nvinfo : EIATTR_KPARAM_INFO
	.align		4
.L_15:
        /*0048*/ 	.byte	0x04, 0x17
        /*004a*/ 	.short	(.L_17 - .L_16)
.L_16:
        /*004c*/ 	.word	0x00000000
        /*0050*/ 	.short	0x0006
        /*0052*/ 	.short	0x0030
        /*0054*/ 	.byte	0x00, 0xf5, 0x21, 0x00


	//----- nvinfo : EIATTR_KPARAM_INFO
	.align		4
.L_17:
        /*0058*/ 	.byte	0x04, 0x17
        /*005a*/ 	.short	(.L_19 - .L_18)
.L_18:
        /*005c*/ 	.word	0x00000000
        /*0060*/ 	.short	0x0005
        /*0062*/ 	.short	0x0028
        /*0064*/ 	.byte	0x00, 0xf5, 0x21, 0x00


	//----- nvinfo : EIATTR_KPARAM_INFO
	.align		4
.L_19:
        /*0068*/ 	.byte	0x04, 0x17
        /*006a*/ 	.short	(.L_21 - .L_20)
.L_20:
        /*006c*/ 	.word	0x00000000
        /*0070*/ 	.short	0x0004
        /*0072*/ 	.short	0x0020
        /*0074*/ 	.byte	0x00, 0xf5, 0x21, 0x00


	//----- nvinfo : EIATTR_KPARAM_INFO
	.align		4
.L_21:
        /*0078*/ 	.byte	0x04, 0x17
        /*007a*/ 	.short	(.L_23 - .L_22)
.L_22:
        /*007c*/ 	.word	0x00000000
        /*0080*/ 	.short	0x0003
        /*0082*/ 	.short	0x0018
        /*0084*/ 	.byte	0x00, 0xf5, 0x21, 0x00


	//----- nvinfo : EIATTR_KPARAM_INFO
	.align		4
.L_23:
        /*0088*/ 	.byte	0x04, 0x17
        /*008a*/ 	.short	(.L_25 - .L_24)
.L_24:
        /*008c*/ 	.word	0x00000000
        /*0090*/ 	.short	0x0002
        /*0092*/ 	.short	0x0010
        /*0094*/ 	.byte	0x00, 0xf5, 0x21, 0x00


	//----- nvinfo : EIATTR_KPARAM_INFO
	.align		4
.L_25:
        /*0098*/ 	.byte	0x04, 0x17
        /*009a*/ 	.short	(.L_27 - .L_26)
.L_26:
        /*009c*/ 	.word	0x00000000
        /*00a0*/ 	.short	0x0001
        /*00a2*/ 	.short	0x0008
        /*00a4*/ 	.byte	0x00, 0xf5, 0x21, 0x00


	//----- nvinfo : EIATTR_KPARAM_INFO
	.align		4
.L_27:
        /*00a8*/ 	.byte	0x04, 0x17
        /*00aa*/ 	.short	(.L_29 - .L_28)
.L_28:
        /*00ac*/ 	.word	0x00000000
        /*00b0*/ 	.short	0x0000
        /*00b2*/ 	.short	0x0000
        /*00b4*/ 	.byte	0x00, 0xf5, 0x21, 0x00


	//----- nvinfo : EIATTR_SPARSE_MMA_MASK
	.align		4
.L_29:
        /*00b8*/ 	.byte	0x03, 0x50
        /*00ba*/ 	.short	0x0000


	//----- nvinfo : EIATTR_MAXREG_COUNT
	.align		4
        /*00bc*/ 	.byte	0x03, 0x1b
        /*00be*/ 	.short	0x00ff


	//----- nvinfo : EIATTR_NUM_BARRIERS
	.align		4
        /*00c0*/ 	.byte	0x02, 0x4c
        /*00c2*/ 	.byte	0x01
	.zero		1


	//----- nvinfo : EIATTR_MERCURY_ISA_VERSION
	.align		4
        /*00c4*/ 	.byte	0x03, 0x5f
        /*00c6*/ 	.short	0x0101


	//----- nvinfo : EIATTR_VRC_CTA_INIT_COUNT
	.align		4
        /*00c8*/ 	.byte	0x02, 0x4a
	.zero		1
	.zero		1


	//----- nvinfo : EIATTR_EXIT_INSTR_OFFSETS
	.align		4
        /*00cc*/ 	.byte	0x04, 0x1c
        /*00ce*/ 	.short	(.L_31 - .L_30)


	//   ....[0]....
.L_30:
        /*00d0*/ 	.word	0x00000060


	//   ....[1]....
        /*00d4*/ 	.word	0x000003a0


	//   ....[2]....
        /*00d8*/ 	.word	0x00000480


	//----- nvinfo : EIATTR_CRS_STACK_SIZE
	.align		4
.L_31:
        /*00dc*/ 	.byte	0x04, 0x1e
        /*00de*/ 	.short	(.L_33 - .L_32)
.L_32:
        /*00e0*/ 	.word	0x00000000


	//----- nvinfo : EIATTR_CBANK_PARAM_SIZE
	.align		4
.L_33:
        /*00e4*/ 	.byte	0x03, 0x19
        /*00e6*/ 	.short	0x0058


	//----- nvinfo : EIATTR_PARAM_CBANK
	.align		4
        /*00e8*/ 	.byte	0x04, 0x0a
        /*00ea*/ 	.short	(.L_35 - .L_34)
	.align		4
.L_34:
        /*00ec*/ 	.word	index@(.nv.constant0._Z18lookuptable_kernelP6float2S0_P4int2S0_S0_S0_S0_S0_S0_S0_S0_)
        /*00f0*/ 	.short	0x0380
        /*00f2*/ 	.short	0x0058


	//----- nvinfo : EIATTR_SW_WAR
	.align		4
.L_35:
        /*00f4*/ 	.byte	0x04, 0x36
        /*00f6*/ 	.short	(.L_37 - .L_36)
.L_36:
        /*00f8*/ 	.word	0x00000008
.L_37:


//--------------------- .nv.callgraph             --------------------------
	.section	.nv.callgraph,"",@"SHT_CUDA_CALLGRAPH"
	.align	4
	.sectionentsize	8
	.align		4
        /*0000*/ 	.word	0x00000000
	.align		4
        /*0004*/ 	.word	0xffffffff
	.align		4
        /*0008*/ 	.word	0x00000000
	.align		4
        /*000c*/ 	.word	0xfffffffe
	.align		4
        /*0010*/ 	.word	0x00000000
	.align		4
        /*0014*/ 	.word	0xfffffffd
	.align		4
        /*0018*/ 	.word	0x00000000
	.align		4
        /*001c*/ 	.word	0xfffffffc


//--------------------- .text._Z18lookuptable_kernelP6float2S0_P4int2S0_S0_S0_S0_S0_S0_S0_S0_ --------------------------
	.section	.text._Z18lookuptable_kernelP6float2S0_P4int2S0_S0_S0_S0_S0_S0_S0_S0_,"ax",@progbits
	.align	128
        .global         _Z18lookuptable_kernelP6float2S0_P4int2S0_S0_S0_S0_S0_S0_S0_S0_
        .type           _Z18lookuptable_kernelP6float2S0_P4int2S0_S0_S0_S0_S0_S0_S0_S0_,@function
        .size           _Z18lookuptable_kernelP6float2S0_P4int2S0_S0_S0_S0_S0_S0_S0_S0_,(.L_x_4 - _Z18lookuptable_kernelP6float2S0_P4int2S0_S0_S0_S0_S0_S0_S0_S0_)
        .other          _Z18lookuptable_kernelP6float2S0_P4int2S0_S0_S0_S0_S0_S0_S0_S0_,@"STO_CUDA_ENTRY STV_DEFAULT"
_Z18lookuptable_kernelP6float2S0_P4int2S0_S0_S0_S0_S0_S0_S0_S0_:
.text._Z18lookuptable_kernelP6float2S0_P4int2S0_S0_S0_S0_S0_S0_S0_S0_:
[----:B------:R-:W-:Y:S01]  /*0000*/  LDC R1, c[0x0][0x37c] ;  /* 0x0000df00ff017b82 */ /* 0x000fe20000000800 */
[----:B------:R-:W0:Y:S07]  /*0010*/  S2R R16, SR_TID.X ;  /* 0x0000000000107919 */ /* 0x000e2e0000002100 */
[----:B------:R-:W0:Y:S08]  /*0020*/  S2UR UR4, SR_CTAID.X ;  /* 0x00000000000479c3 */ /* 0x000e300000002500 */
[----:B------:R-:W0:Y:S02]  /*0030*/  LDC R3, c[0x0][0x360] ;  /* 0x0000d800ff037b82 */ /* 0x000e240000000800 */
[----:B0-----:R-:W-:-:S05]  /*0040*/  IMAD R0, R3, UR4, R16 ;  /* 0x0000000403007c24 */ /* 0x001fca000f8e0210 */
[----:B------:R-:W-:-:S13]  /*0050*/  ISETP.GT.AND P0, PT, R0, 0x40ff, PT ;  /* 0x000040ff0000780c */ /* 0x000fda0003f04270 */
[----:B------:R-:W-:Y:S05]  /*0060*/  @P0 EXIT ;  /* 0x000000000000094d */ /* 0x000fea0003800000 */
[----:B------:R-:W0:Y:S01]  /*0070*/  S2R R17, SR_TID.Y ;  /* 0x0000000000117919 */ /* 0x000e220000002200 */
[----:B------:R-:W1:Y:S01]  /*0080*/  LDCU.64 UR6, c[0x0][0x358] ;  /* 0x00006b00ff0677ac */ /* 0x000e620008000a00 */
[----:B------:R-:W-:Y:S01]  /*0090*/  BSSY.RECONVERGENT B0, `(.L_x_0) ;  /* 0x0000027000007945 */ /* 0x000fe20003800200 */
[----:B------:R-:W-:Y:S01]  /*00a0*/  CS2R R4, SRZ ;  /* 0x0000000000047805 */ /* 0x000fe2000001ff00 */
[----:B------:R-:W2:Y:S01]  /*00b0*/  LDCU.64 UR8, c[0x0][0x390] ;  /* 0x00007200ff0877ac */ /* 0x000ea20008000a00 */
[----:B0-----:R-:W-:-:S04]  /*00c0*/  SHF.L.U32 R19, R17, 0x8, RZ ;  /* 0x0000000811137819 */ /* 0x001fc800000006ff */
[----:B------:R-:W-:-:S04]  /*00d0*/  VIMNMX.U32 R18, PT, PT, R19, 0x2ea, PT ;  /* 0x000002ea13127848 */ /* 0x000fc80003fe0000 */
[----:B------:R-:W-:-:S04]  /*00e0*/  IADD3 R18, PT, PT, R18, 0x100, RZ ;  /* 0x0000010012127810 */ /* 0x000fc80007ffe0ff */
[----:B------:R-:W-:-:S13]  /*00f0*/  ISETP.GE.U32.AND P0, PT, R19, R18, PT ;  /* 0x000000121300720c */ /* 0x000fda0003f06070 */
[----:B-12---:R-:W-:Y:S05]  /*0100*/  @P0 BRA `(.L_x_1) ;  /* 0x00000000007c0947 */ /* 0x006fea0003800000 */
[----:B------:R-:W0:Y:S01]  /*0110*/  LDC.64 R2, c[0x0][0x380] ;  /* 0x0000e000ff027b82 */ /* 0x000e220000000a00 */
[----:B------:R-:W-:Y:S01]  /*0120*/  IMAD R20, R0, 0x3eb, RZ ;  /* 0x000003eb00147824 */ /* 0x000fe200078e02ff */
[----:B------:R-:W-:-:S07]  /*0130*/  CS2R R4, SRZ ;  /* 0x0000000000047805 */ /* 0x000fce000001ff00 */
.L_x_2:
[----:B------:R-:W-:-:S04]  /*0140*/  IADD3 R6, P0, PT, R20, R19, RZ ;  /* 0x0000001314067210 */ /* 0x000fc80007f1e0ff */
[----:B------:R-:W-:Y:S02]  /*0150*/  LEA.HI.X.SX32 R7, R20, RZ, 0x1, P0 ;  /* 0x000000ff14077211 */ /* 0x000fe400000f0eff */
[----:B------:R-:W-:-:S04]  /*0160*/  LEA R24, P0, R6, UR8, 0x3 ;  /* 0x0000000806187c11 */ /* 0x000fc8000f8018ff */
[----:B------:R-:W-:-:S05]  /*0170*/  LEA.HI.X R25, R6, UR9, R7, 0x3, P0 ;  /* 0x0000000906197c11 */ /* 0x000fca00080f1c07 */
[----:B------:R-:W2:Y:S02]  /*0180*/  LDG.E R15, desc[UR6][R24.64+0x8] ;  /* 0x00000806180f7981 */ /* 0x000ea4000c1e1900 */
[----:B--2---:R-:W-:-:S13]  /*0190*/  ISETP.NE.AND P0, PT, R15, -0x1, PT ;  /* 0xffffffff0f00780c */ /* 0x004fda0003f05270 */
[----:B------:R-:W-:Y:S05]  /*01a0*/  @!P0 BRA `(.L_x_1) ;  /* 0x0000000000548947 */ /* 0x000fea0003800000 */
[----:B------:R-:W2:Y:S01]  /*01b0*/  LDG.E R23, desc[UR6][R24.64+0xc] ;  /* 0x00000c0618177981 */ /* 0x000ea2000c1e1900 */
[----:B0-----:R-:W-:-:S06]  /*01c0*/  IMAD.WIDE R14, R15, 0x8, R2 ;  /* 0x000000080f0e7825 */ /* 0x001fcc00078e0202 */
[----:B------:R-:W3:Y:S01]  /*01d0*/  LDG.E.64 R14, desc[UR6][R14.64] ;  /* 0x000000060e0e7981 */ /* 0x000ee2000c1e1b00 */
[----:B--2---:R-:W-:-:S06]  /*01e0*/  IMAD.WIDE R22, R23, 0x8, R2 ;  /* 0x0000000817167825 */ /* 0x004fcc00078e0202 */
[----:B------:R-:W2:Y:S01]  /*01f0*/  LDG.E.64 R22, desc[UR6][R22.64] ;  /* 0x0000000616167981 */ /* 0x000ea2000c1e1b00 */
[----:B---3--:R-:W-:Y:S01]  /*0200*/  F2F.F64.F32 R6, R15 ;  /* 0x0000000f00067310 */ /* 0x008fe20000201800 */
[----:B------:R-:W-:-:S04]  /*0210*/  IADD3 R19, PT, PT, R19, 0x1, RZ ;  /* 0x0000000113137810 */ /* 0x000fc80007ffe0ff */
[----:B------:R-:W-:Y:S01]  /*0220*/  ISETP.NE.AND P0, PT, R19, R18, PT ;  /* 0x000000121300720c */ /* 0x000fe20003f05270 */
[-C--:B--2---:R-:W-:Y:S01]  /*0230*/  FMUL R12, R22, R14.reuse ;  /* 0x0000000e160c7220 */ /* 0x084fe20000400000 */
[----:B------:R-:W-:Y:S01]  /*0240*/  FMUL R21, R23, R14 ;  /* 0x0000000e17157220 */ /* 0x000fe20000400000 */
[----:B------:R-:W-:Y:S08]  /*0250*/  F2F.F64.F32 R10, R23 ;  /* 0x00000017000a7310 */ /* 0x000ff00000201800 */
[----:B------:R-:W-:Y:S08]  /*0260*/  F2F.F64.F32 R8, R22 ;  /* 0x0000001600087310 */ /* 0x000ff00000201800 */
[----:B------:R-:W0:Y:S08]  /*0270*/  F2F.F64.F32 R12, R12 ;  /* 0x0000000c000c7310 */ /* 0x000e300000201800 */
[----:B------:R-:W1:Y:S01]  /*0280*/  F2F.F64.F32 R24, R21 ;  /* 0x0000001500187310 */ /* 0x000e620000201800 */
[----:B0-----:R-:W-:-:S02]  /*0290*/  DFMA R10, R10, R6, R12 ;  /* 0x000000060a0a722b */ /* 0x001fc4000000000c */
[----:B-1----:R-:W-:-:S08]  /*02a0*/  DFMA R8, R6, -R8, R24 ;  /* 0x800000080608722b */ /* 0x002fd00000000018 */
[----:B------:R-:W0:Y:S08]  /*02b0*/  F2F.F32.F64 R11, R10 ;  /* 0x0000000a000b7310 */ /* 0x000e300000301000 */
[----:B------:R-:W1:Y:S01]  /*02c0*/  F2F.F32.F64 R8, R8 ;  /* 0x0000000800087310 */ /* 0x000e620000301000 */
[----:B0-----:R-:W-:Y:S01]  /*02d0*/  FADD R4, R4, R11 ;  /* 0x0000000b04047221 */ /* 0x001fe20000000000 */
[----:B-1----:R-:W-:Y:S01]  /*02e0*/  FADD R5, R5, -R8 ;  /* 0x8000000805057221 */ /* 0x002fe20000000000 */
[----:B------:R-:W-:Y:S06]  /*02f0*/  @P0 BRA `(.L_x_2) ;  /* 0xfffffffc00900947 */ /* 0x000fec000383ffff */
.L_x_1:
[----:B------:R-:W-:Y:S05]  /*0300*/  BSYNC.RECONVERGENT B0 ;  /* 0x0000000000007941 */ /* 0x000fea0003800200 */
.L_x_0:
[----:B------:R-:W1:Y:S08]  /*0310*/  S2UR UR5, SR_CgaCtaId ;  /* 0x00000000000579c3 */ /* 0x000e700000008800 */
[----:B------:R-:W-:Y:S01]  /*0320*/  BAR.SYNC.DEFER_BLOCKING 0x0 ;  /* 0x0000000000007b1d */ /* 0x000fe20000010000 */
[----:B------:R-:W-:-:S05]  /*0330*/  ISETP.NE.AND P0, PT, R17, RZ, PT ;  /* 0x000000ff1100720c */ /* 0x000fca0003f05270 */
[----:B------:R-:W-:Y:S02]  /*0340*/  UMOV UR4, 0x400 ;  /* 0x0000040000047882 */ /* 0x000fe40000000000 */
[----:B-1----:R-:W-:-:S06]  /*0350*/  ULEA UR4, UR5, UR4, 0x18 ;  /* 0x0000000405047291 */ /* 0x002fcc000f8ec0ff */
[----:B------:R-:W-:-:S04]  /*0360*/  LEA R16, R16, UR4, 0x5 ;  /* 0x0000000410107c11 */ /* 0x000fc8000f8e28ff */
[----:B0-----:R-:W-:-:S05]  /*0370*/  LEA R2, R17, R16, 0x3 ;  /* 0x0000001011027211 */ /* 0x001fca00078e18ff */
[----:B------:R0:W-:Y:S01]  /*0380*/  STS.64 [R2], R4 ;  /* 0x0000000402007388 */ /* 0x0001e20000000a00 */
[----:B------:R-:W-:Y:S06]  /*0390*/  BAR.SYNC.DEFER_BLOCKING 0x0 ;  /* 0x0000000000007b1d */ /* 0x000fec0000010000 */
[----:B------:R-:W-:Y:S05]  /*03a0*/  @P0 EXIT ;  /* 0x000000000000094d */ /* 0x000fea0003800000 */
[----:B------:R-:W1:Y:S01]  /*03b0*/  LDS.128 R8, [R16] ;  /* 0x0000000010087984 */ /* 0x000e620000000c00 */
[----:B0-----:R-:W0:Y:S03]  /*03c0*/  LDC.64 R2, c[0x0][0x398] ;  /* 0x0000e600ff027b82 */ /* 0x001e260000000a00 */
[----:B------:R-:W2:Y:S01]  /*03d0*/  LDS.128 R4, [R16+0x10] ;  /* 0x0000100010047984 */ /* 0x000ea20000000c00 */
[----:B0-----:R-:W-:-:S04]  /*03e0*/  IMAD.WIDE R2, R0, 0x8, R2 ;  /* 0x0000000800027825 */ /* 0x001fc800078e0202 */
[----:B-1----:R-:W-:Y:S01]  /*03f0*/  FADD R13, RZ, R8 ;  /* 0x00000008ff0d7221 */ /* 0x002fe20000000000 */
[----:B------:R-:W-:-:S03]  /*0400*/  FADD R8, RZ, R9 ;  /* 0x00000009ff087221 */ /* 0x000fc60000000000 */
[----:B------:R-:W-:Y:S01]  /*0410*/  FADD R13, R13, R10 ;  /* 0x0000000a0d0d7221 */ /* 0x000fe20000000000 */
[----:B------:R-:W-:-:S03]  /*0420*/  FADD R8, R8, R11 ;  /* 0x0000000b08087221 */ /* 0x000fc60000000000 */
[----:B--2---:R-:W-:Y:S01]  /*0430*/  FADD R13, R13, R4 ;  /* 0x000000040d0d7221 */ /* 0x004fe20000000000 */
[----:B------:R-:W-:-:S03]  /*0440*/  FADD R8, R8, R5 ;  /* 0x0000000508087221 */ /* 0x000fc60000000000 */
[----:B------:R-:W-:Y:S01]  /*0450*/  FADD R6, R13, R6 ;  /* 0x000000060d067221 */ /* 0x000fe20000000000 */
[----:B------:R-:W-:-:S05]  /*0460*/  FADD R7, R8, R7 ;  /* 0x0000000708077221 */ /* 0x000fca0000000000 */
[----:B------:R-:W-:Y:S01]  /*0470*/  STG.E.64 desc[UR6][R2.64], R6 ;  /* 0x0000000602007986 */ /* 0x000fe2000c101b06 */
[----:B------:R-:W-:Y:S05]  /*0480*/  EXIT ;  /* 0x000000000000794d */ /* 0x000fea0003800000 */
.L_x_3:
[----:B------:R-:W-:-:S00]  /*0490*/  BRA `(.L_x_3) ;  /* 0xfffffffc00fc7947 */ /* 0x000fc0000383ffff */
[----:B------:R-:W-:-:S00]  /*04a0*/  NOP ;  /* 0x0000000000007918 */ /* 0x000fc00000000000 */
        /* <DEDUP_REMOVED lines=13> */
.L_x_4:


//--------------------- .nv.shared._Z18lookuptable_kernelP6float2S0_P4int2S0_S0_S0_S0_S0_S0_S0_S0_ --------------------------
	.section	.nv.shared._Z18lookuptable_kernelP6float2S0_P4int2S0_S0_S0_S0_S0_S0_S0_S0_,"aw",@nobits
	.sectionflags	@""
	.align	8
.nv.shared._Z18lookuptable_kernelP6float2S0_P4int2S0_S0_S0_S0_S0_S0_S0_S0_:
	.zero		9216


//--------------------- .nv.shared.reserved.0     --------------------------
	.section	.nv.shared.reserved.0,"aw",@nobits
	.weak		__nv_reservedSMEM_offset_0_alias
	.size		__nv_reservedSMEM_offset_0_alias, 0, 64
	.other		__nv_reservedSMEM_offset_0_alias,@"STO_CUDA_RESERVED_SHARED STV_DEFAULT"
__nv_reservedSMEM_offset_0_alias:
	.zero		0
	.zero		64


//--------------------- .nv.constant0._Z18lookuptable_kernelP6float2S0_P4int2S0_S0_S0_S0_S0_S0_S0_S0_ --------------------------
	.section	.nv.constant0._Z18lookuptable_kernelP6float2S0_P4int2S0_S0_S0_S0_S0_S0_S0_S0_,"a",@progbits
	.sectionflags	@""
	.align	4
.nv.constant0._Z18lookuptable_kernelP6float2S0_P4int2S0_S0_S0_S0_S0_S0_S0_S0_:
	.zero		984


//--------------------- SYMBOLS --------------------------

	.type		.nv.reservedSmem.offset0,@object
	.size		.nv.reservedSmem.offset0,0x4
	.type		.nv.reservedSmem.cap,@object
	.size		.nv.reservedSmem.cap,0x4
